//
// Generated by NVIDIA NVVM Compiler
//
// Compiler Build ID: CL-36424714
// Cuda compilation tools, release 13.0, V13.0.88
// Based on NVVM 20.0.0
//

.version 9.0
.target sm_100
.address_size 64

	// .globl	_Z15benchmarkKernelPfS_mi

.visible .entry _Z15benchmarkKernelPfS_mi(
	.param .u64 .ptr .align 1 _Z15benchmarkKernelPfS_mi_param_0,
	.param .u64 .ptr .align 1 _Z15benchmarkKernelPfS_mi_param_1,
	.param .u64 _Z15benchmarkKernelPfS_mi_param_2,
	.param .u32 _Z15benchmarkKernelPfS_mi_param_3
)
{
	.reg .pred 	%p<7>;
	.reg .b32 	%r<16>;
	.reg .b32 	%f<27>;
	.reg .b64 	%rd<11>;

	ld.param.u64 	%rd4, [_Z15benchmarkKernelPfS_mi_param_0];
	ld.param.u64 	%rd5, [_Z15benchmarkKernelPfS_mi_param_1];
	ld.param.u64 	%rd6, [_Z15benchmarkKernelPfS_mi_param_2];
	ld.param.u32 	%r8, [_Z15benchmarkKernelPfS_mi_param_3];
	mov.u32 	%r9, %ctaid.x;
	mov.u32 	%r10, %ntid.x;
	mov.u32 	%r11, %tid.x;
	mad.lo.s32 	%r12, %r9, %r10, %r11;
	cvt.u64.u32 	%rd1, %r12;
	setp.le.u64 	%p1, %rd6, %rd1;
	@%p1 bra 	$L__BB0_10;
	cvta.to.global.u64 	%rd7, %rd4;
	shl.b64 	%rd8, %rd1, 2;
	add.s64 	%rd2, %rd7, %rd8;
	ld.global.f32 	%f22, [%rd2];
	setp.lt.s32 	%p2, %r8, 1;
	@%p2 bra 	$L__BB0_9;
	cvta.to.global.u64 	%rd9, %rd5;
	add.s64 	%rd3, %rd9, %rd8;
	ld.global.f32 	%f25, [%rd3];
	and.b32  	%r1, %r8, 3;
	setp.lt.u32 	%p3, %r8, 4;
	@%p3 bra 	$L__BB0_5;
	and.b32  	%r13, %r8, 2147483644;
	neg.s32 	%r14, %r13;
$L__BB0_4:
	fma.rn.f32 	%f15, %f22, 0f3F9DF3B6, %f25;
	fma.rn.f32 	%f16, %f15, 0f3F9DF3B6, %f15;
	fma.rn.f32 	%f17, %f16, 0f3F9DF3B6, %f16;
	fma.rn.f32 	%f25, %f17, 0f3F9DF3B6, %f17;
	add.s32 	%r14, %r14, 4;
	setp.ne.s32 	%p4, %r14, 0;
	mov.f32 	%f22, %f25;
	@%p4 bra 	$L__BB0_4;
$L__BB0_5:
	setp.eq.s32 	%p5, %r1, 0;
	@%p5 bra 	$L__BB0_8;
	neg.s32 	%r15, %r1;
$L__BB0_7:
	.pragma "nounroll";
	fma.rn.f32 	%f25, %f22, 0f3F9DF3B6, %f25;
	add.s32 	%r15, %r15, 1;
	setp.ne.s32 	%p6, %r15, 0;
	mov.f32 	%f22, %f25;
	@%p6 bra 	$L__BB0_7;
$L__BB0_8:
	st.global.f32 	[%rd3], %f25;
	mov.f32 	%f22, %f25;
$L__BB0_9:
	st.global.f32 	[%rd2], %f22;
$L__BB0_10:
	ret;

}


// ===== COMPILED SASS (sm_100) =====

	.target	sm_100

	.elftype	@"ET_EXEC"


//--------------------- .note.nv.tkinfo           --------------------------
	.section	.note.nv.tkinfo,"",@"SHT_NOTE"
	.sectionflags	@"SHF_NOTE_NV_TKINFO"
	.tkinfo
        /*0018*/ 	.word	0x00000002
        /*0030*/ 	.string	""
        /*0030*/ 	.string	"ptxas"
        /*0030*/ 	.string	"Cuda compilation tools, release 13.0, V13.0.88"
        /*0030*/ 	.string	"Build cuda_13.0.r13.0/compiler.36424714_0"
        /*0030*/ 	.string	"-arch sm_100 -m 64 "



//--------------------- .note.nv.cuinfo           --------------------------
	.section	.note.nv.cuinfo,"",@"SHT_NOTE"
	.sectionflags	@"SHF_NOTE_NV_CUINFO"
        /*0018*/ 	.short	0x0002
        /*001a*/ 	.short	0x0064
        /*001c*/ 	.short	0x0082
	.zero		2


//--------------------- .nv.info                  --------------------------
	.section	.nv.info,"",@"SHT_CUDA_INFO"
	.align	4


	//----- nvinfo : EIATTR_REGCOUNT
	.align		4
        /*0000*/ 	.byte	0x04, 0x2f
        /*0002*/ 	.short	(.L_1 - .L_0)
	.align		4
.L_0:
        /*0004*/ 	.word	index@(_Z15benchmarkKernelPfS_mi)
        /*0008*/ 	.word	0x0000000a


	//----- nvinfo : EIATTR_FRAME_SIZE
	.align		4
.L_1:
        /*000c*/ 	.byte	0x04, 0x11
        /*000e*/ 	.short	(.L_3 - .L_2)
	.align		4
.L_2:
        /*0010*/ 	.word	index@(_Z15benchmarkKernelPfS_mi)
        /*0014*/ 	.word	0x00000000


	//----- nvinfo : EIATTR_MIN_STACK_SIZE
	.align		4
.L_3:
        /*0018*/ 	.byte	0x04, 0x12
        /*001a*/ 	.short	(.L_5 - .L_4)
	.align		4
.L_4:
        /*001c*/ 	.word	index@(_Z15benchmarkKernelPfS_mi)
        /*0020*/ 	.word	0x00000000
.L_5:


//--------------------- .nv.compat                --------------------------
	.section	.nv.compat,"",@"SHT_CUDA_COMPAT_INFO"
	.align	4
        /*0000*/ 	.byte	0x02, 0x09, 0x00, 0x00, 0x02, 0x02, 0x01, 0x00, 0x02, 0x05, 0x05, 0x00, 0x03, 0x07, 0x01, 0x01
        /*0010*/ 	.byte	0x02, 0x03, 0x00, 0x00, 0x02, 0x06, 0x01, 0x00, 0x04, 0x0b, 0x08, 0x00, 0x09, 0x00, 0x00, 0x00
        /*0020*/ 	.byte	0x00, 0x00, 0x00, 0x00


//--------------------- .nv.info._Z15benchmarkKernelPfS_mi --------------------------
	.section	.nv.info._Z15benchmarkKernelPfS_mi,"",@"SHT_CUDA_INFO"
	.sectionflags	@""
	.align	4


	//----- nvinfo : EIATTR_CUDA_API_VERSION
	.align		4
        /*0000*/ 	.byte	0x04, 0x37
        /*0002*/ 	.short	(.L_7 - .L_6)
.L_6:
        /*0004*/ 	.word	0x00000082


	//----- nvinfo : EIATTR_KPARAM_INFO
	.align		4
.L_7:
        /*0008*/ 	.byte	0x04, 0x17
        /*000a*/ 	.short	(.L_9 - .L_8)
.L_8:
        /*000c*/ 	.word	0x00000000
        /*0010*/ 	.short	0x0003
        /*0012*/ 	.short	0x0018
        /*0014*/ 	.byte	0x00, 0xf0, 0x11, 0x00


	//----- nvinfo : EIATTR_KPARAM_INFO
	.align		4
.L_9:
        /*0018*/ 	.byte	0x04, 0x17
        /*001a*/ 	.short	(.L_11 - .L_10)
.L_10:
        /*001c*/ 	.word	0x00000000
        /*0020*/ 	.short	0x0002
        /*0022*/ 	.short	0x0010
        /*0024*/ 	.byte	0x00, 0xf0, 0x21, 0x00


	//----- nvinfo : EIATTR_KPARAM_INFO
	.align		4
.L_11:
        /*0028*/ 	.byte	0x04, 0x17
        /*002a*/ 	.short	(.L_13 - .L_12)
.L_12:
        /*002c*/ 	.word	0x00000000
        /*0030*/ 	.short	0x0001
        /*0032*/ 	.short	0x0008
        /*0034*/ 	.byte	0x00, 0xf5, 0x21, 0x00


	//----- nvinfo : EIATTR_KPARAM_INFO
	.align		4
.L_13:
        /*0038*/ 	.byte	0x04, 0x17
        /*003a*/ 	.short	(.L_15 - .L_14)
.L_14:
        /*003c*/ 	.word	0x00000000
        /*0040*/ 	.short	0x0000
        /*0042*/ 	.short	0x0000
        /*0044*/ 	.byte	0x00, 0xf5, 0x21, 0x00


	//----- nvinfo : EIATTR_SPARSE_MMA_MASK
	.align		4
.L_15:
        /*0048*/ 	.byte	0x03, 0x50
        /*004a*/ 	.short	0x0000


	//----- nvinfo : EIATTR_MAXREG_COUNT
	.align		4
        /*004c*/ 	.byte	0x03, 0x1b
        /*004e*/ 	.short	0x00ff


	//----- nvinfo : EIATTR_MERCURY_ISA_VERSION
	.align		4
        /*0050*/ 	.byte	0x03, 0x5f
        /*0052*/ 	.short	0x0101


	//----- nvinfo : EIATTR_VRC_CTA_INIT_COUNT
	.align		4
        /*0054*/ 	.byte	0x02, 0x4a
	.zero		1
	.zero		1


	//----- nvinfo : EIATTR_EXIT_INSTR_OFFSETS
	.align		4
        /*0058*/ 	.byte	0x04, 0x1c
        /*005a*/ 	.short	(.L_17 - .L_16)


	//   ....[0]....
.L_16:
        /*005c*/ 	.word	0x00000080


	//   ....[1]....
        /*0060*/ 	.word	0x000005a0


	//----- nvinfo : EIATTR_CBANK_PARAM_SIZE
	.align		4
.L_17:
        /*0064*/ 	.byte	0x03, 0x19
        /*0066*/ 	.short	0x001c


	//----- nvinfo : EIATTR_PARAM_CBANK
	.align		4
        /*0068*/ 	.byte	0x04, 0x0a
        /*006a*/ 	.short	(.L_19 - .L_18)
	.align		4
.L_18:
        /*006c*/ 	.word	index@(.nv.constant0._Z15benchmarkKernelPfS_mi)
        /*0070*/ 	.short	0x0380
        /*0072*/ 	.short	0x001c


	//----- nvinfo : EIATTR_SW_WAR
	.align		4
.L_19:
        /*0074*/ 	.byte	0x04, 0x36
        /*0076*/ 	.short	(.L_21 - .L_20)
.L_20:
        /*0078*/ 	.word	0x00000008
.L_21:


//--------------------- .nv.callgraph             --------------------------
	.section	.nv.callgraph,"",@"SHT_CUDA_CALLGRAPH"
	.align	4
	.sectionentsize	8
	.align		4
        /*0000*/ 	.word	0x00000000
	.align		4
        /*0004*/ 	.word	0xffffffff
	.align		4
        /*0008*/ 	.word	0x00000000
	.align		4
        /*000c*/ 	.word	0xfffffffe
	.align		4
        /*0010*/ 	.word	0x00000000
	.align		4
        /*0014*/ 	.word	0xfffffffd
	.align		4
        /*0018*/ 	.word	0x00000000
	.align		4
        /*001c*/ 	.word	0xfffffffc


//--------------------- .text._Z15benchmarkKernelPfS_mi --------------------------
	.section	.text._Z15benchmarkKernelPfS_mi,"ax",@progbits
	.align	128
        .global         _Z15benchmarkKernelPfS_mi
        .type           _Z15benchmarkKernelPfS_mi,@function
        .size           _Z15benchmarkKernelPfS_mi,(.L_x_9 - _Z15benchmarkKernelPfS_mi)
        .other          _Z15benchmarkKernelPfS_mi,@"STO_CUDA_ENTRY STV_DEFAULT"
_Z15benchmarkKernelPfS_mi:
.text._Z15benchmarkKernelPfS_mi:
[----:B------:R-:W-:Y:S01]  /*0000*/  LDC R1, c[0x0][0x37c] ;  /* 0x0000df00ff017b82 */ /* 0x000fe20000000800 */
[----:B------:R-:W0:Y:S07]  /*0010*/  S2R R3, SR_TID.X ;  /* 0x0000000000037919 */ /* 0x000e2e0000002100 */
[----:B------:R-:W0:Y:S01]  /*0020*/  S2UR UR4, SR_CTAID.X ;  /* 0x00000000000479c3 */ /* 0x000e220000002500 */
[----:B------:R-:W1:Y:S07]  /*0030*/  LDCU.64 UR6, c[0x0][0x390] ;  /* 0x00007200ff0677ac */ /* 0x000e6e0008000a00 */
[----:B------:R-:W0:Y:S02]  /*0040*/  LDC R0, c[0x0][0x360] ;  /* 0x0000d800ff007b82 */ /* 0x000e240000000800 */
[----:B0-----:R-:W-:-:S05]  /*0050*/  IMAD R0, R0, UR4, R3 ;  /* 0x0000000400007c24 */ /* 0x001fca000f8e0203 */
[----:B-1----:R-:W-:-:S04]  /*0060*/  ISETP.GE.U32.AND P0, PT, R0, UR6, PT ;  /* 0x0000000600007c0c */ /* 0x002fc8000bf06070 */
[----:B------:R-:W-:-:S13]  /*0070*/  ISETP.GE.U32.AND.EX P0, PT, RZ, UR7, PT, P0 ;  /* 0x00000007ff007c0c */ /* 0x000fda000bf06100 */
[----:B------:R-:W-:Y:S05]  /*0080*/  @P0 EXIT ;  /* 0x000000000000094d */ /* 0x000fea0003800000 */
[----:B------:R-:W0:Y:S01]  /*0090*/  LDCU.64 UR4, c[0x0][0x380] ;  /* 0x00007000ff0477ac */ /* 0x000e220008000a00 */
[----:B------:R-:W-:Y:S02]  /*00a0*/  SHF.L.U32 R4, R0, 0x2, RZ ;  /* 0x0000000200047819 */ /* 0x000fe400000006ff */
[----:B------:R-:W-:Y:S01]  /*00b0*/  SHF.R.U32.HI R0, RZ, 0x1e, R0 ;  /* 0x0000001eff007819 */ /* 0x000fe20000011600 */
[----:B------:R-:W1:Y:S01]  /*00c0*/  LDCU.64 UR6, c[0x0][0x358] ;  /* 0x00006b00ff0677ac */ /* 0x000e620008000a00 */
[----:B0-----:R-:W-:-:S04]  /*00d0*/  IADD3 R2, P0, PT, R4, UR4, RZ ;  /* 0x0000000404027c10 */ /* 0x001fc8000ff1e0ff */
[----:B------:R-:W-:Y:S01]  /*00e0*/  IADD3.X R3, PT, PT, R0, UR5, RZ, P0, !PT ;  /* 0x0000000500037c10 */ /* 0x000fe200087fe4ff */
[----:B------:R-:W0:Y:S04]  /*00f0*/  LDCU UR5, c[0x0][0x398] ;  /* 0x00007300ff0577ac */ /* 0x000e280008000800 */
[----:B-1----:R1:W5:Y:S01]  /*0100*/  LDG.E R7, desc[UR6][R2.64] ;  /* 0x0000000602077981 */ /* 0x002362000c1e1900 */
[----:B0-----:R-:W-:-:S09]  /*0110*/  UISETP.GE.AND UP0, UPT, UR5, 0x1, UPT ;  /* 0x000000010500788c */ /* 0x001fd2000bf06270 */
[----:B-1----:R-:W-:Y:S05]  /*0120*/  BRA.U !UP0, `(.L_x_0) ;  /* 0x0000000508187547 */ /* 0x002fea000b800000 */
[----:B------:R-:W0:Y:S02]  /*0130*/  LDCU.64 UR8, c[0x0][0x388] ;  /* 0x00007100ff0877ac */ /* 0x000e240008000a00 */
[----:B0-----:R-:W-:-:S04]  /*0140*/  IADD3 R4, P0, PT, R4, UR8, RZ ;  /* 0x0000000804047c10 */ /* 0x001fc8000ff1e0ff */
[----:B------:R-:W-:-:S05]  /*0150*/  IADD3.X R5, PT, PT, R0, UR9, RZ, P0, !PT ;  /* 0x0000000900057c10 */ /* 0x000fca00087fe4ff */
[----:B------:R0:W5:Y:S01]  /*0160*/  LDG.E R0, desc[UR6][R4.64] ;  /* 0x0000000604007981 */ /* 0x000162000c1e1900 */
[----:B------:R-:W-:Y:S02]  /*0170*/  UISETP.GE.U32.AND UP0, UPT, UR5, 0x4, UPT ;  /* 0x000000040500788c */ /* 0x000fe4000bf06070 */
[----:B------:R-:W-:-:S07]  /*0180*/  ULOP3.LUT UR4, UR5, 0x3, URZ, 0xc0, !UPT ;  /* 0x0000000305047892 */ /* 0x000fce000f8ec0ff */
[----:B0-----:R-:W-:Y:S05]  /*0190*/  BRA.U !UP0, `(.L_x_1) ;  /* 0x0000000108d47547 */ /* 0x001fea000b800000 */
[----:B------:R-:W-:-:S04]  /*01a0*/  ULOP3.LUT UR5, UR5, 0x7ffffffc, URZ, 0xc0, !UPT ;  /* 0x7ffffffc05057892 */ /* 0x000fc8000f8ec0ff */
[----:B------:R-:W-:-:S04]  /*01b0*/  UIADD3 UR5, UPT, UPT, -UR5, URZ, URZ ;  /* 0x000000ff05057290 */ /* 0x000fc8000fffe1ff */
[----:B------:R-:W-:-:S09]  /*01c0*/  UISETP.GE.AND UP0, UPT, UR5, URZ, UPT ;  /* 0x000000ff0500728c */ /* 0x000fd2000bf06270 */
[----:B------:R-:W-:Y:S05]  /*01d0*/  BRA.U UP0, `(.L_x_2) ;  /* 0x0000000100a47547 */ /* 0x000fea000b800000 */
[----:B------:R-:W-:Y:S02]  /*01e0*/  UIADD3 UR8, UPT, UPT, -UR5, URZ, URZ ;  /* 0x000000ff05087290 */ /* 0x000fe4000fffe1ff */
[----:B------:R-:W-:Y:S02]  /*01f0*/  UPLOP3.LUT UP0, UPT, UPT, UPT, UPT, 0x80, 0x8 ;  /* 0x000000000008789c */ /* 0x000fe40003f0f070 */
[----:B------:R-:W-:-:S09]  /*0200*/  UISETP.GT.AND UP1, UPT, UR8, 0xc, UPT ;  /* 0x0000000c0800788c */ /* 0x000fd2000bf24270 */
[----:B------:R-:W-:Y:S05]  /*0210*/  BRA.U !UP1, `(.L_x_3) ;  /* 0x0000000109547547 */ /* 0x000fea000b800000 */
[----:B------:R-:W-:-:S11]  /*0220*/  UPLOP3.LUT UP0, UPT, UPT, UPT, UPT, 0x40, 0x4 ;  /* 0x000000000004789c */ /* 0x000fd60003f0e870 */
.L_x_4:
[----:B-----5:R-:W-:Y:S01]  /*0230*/  FFMA R7, R7, 1.2339999675750732422, R0 ;  /* 0x3f9df3b607077823 */ /* 0x020fe20000000000 */
[----:B------:R-:W-:-:S03]  /*0240*/  UIADD3 UR5, UPT, UPT, UR5, 0x10, URZ ;  /* 0x0000001005057890 */ /* 0x000fc6000fffe0ff */
[----:B------:R-:W-:Y:S01]  /*0250*/  FFMA R7, R7, 1.2339999675750732422, R7 ;  /* 0x3f9df3b607077823 */ /* 0x000fe20000000007 */
[----:B------:R-:W-:-:S03]  /*0260*/  UISETP.GE.AND UP1, UPT, UR5, -0xc, UPT ;  /* 0xfffffff40500788c */ /* 0x000fc6000bf26270 */
[----:B------:R-:W-:-:S04]  /*0270*/  FFMA R7, R7, 1.2339999675750732422, R7 ;  /* 0x3f9df3b607077823 */ /* 0x000fc80000000007 */
        /* <DEDUP_REMOVED lines=12> */
[----:B------:R-:W-:-:S05]  /*0340*/  FFMA R0, R0, 1.2339999675750732422, R0 ;  /* 0x3f9df3b600007823 */ /* 0x000fca0000000000 */
[----:B------:R-:W-:Y:S01]  /*0350*/  MOV R7, R0 ;  /* 0x0000000000077202 */ /* 0x000fe20000000f00 */
[----:B------:R-:W-:Y:S06]  /*0360*/  BRA.U !UP1, `(.L_x_4) ;  /* 0xfffffffd09b07547 */ /* 0x000fec000b83ffff */
.L_x_3:
[----:B------:R-:W-:-:S04]  /*0370*/  UIADD3 UR8, UPT, UPT, -UR5, URZ, URZ ;  /* 0x000000ff05087290 */ /* 0x000fc8000fffe1ff */
[----:B------:R-:W-:-:S09]  /*0380*/  UISETP.GT.AND UP1, UPT, UR8, 0x4, UPT ;  /* 0x000000040800788c */ /* 0x000fd2000bf24270 */
[----:B------:R-:W-:Y:S05]  /*0390*/  BRA.U !UP1, `(.L_x_5) ;  /* 0x00000001092c7547 */ /* 0x000fea000b800000 */
[----:B-----5:R-:W-:Y:S01]  /*03a0*/  FFMA R7, R7, 1.2339999675750732422, R0 ;  /* 0x3f9df3b607077823 */ /* 0x020fe20000000000 */
[----:B------:R-:W-:Y:S02]  /*03b0*/  UIADD3 UR5, UPT, UPT, UR5, 0x8, URZ ;  /* 0x0000000805057890 */ /* 0x000fe4000fffe0ff */
[----:B------:R-:W-:Y:S01]  /*03c0*/  UPLOP3.LUT UP0, UPT, UPT, UPT, UPT, 0x40, 0x4 ;  /* 0x000000000004789c */ /* 0x000fe20003f0e870 */
[----:B------:R-:W-:-:S04]  /*03d0*/  FFMA R7, R7, 1.2339999675750732422, R7 ;  /* 0x3f9df3b607077823 */ /* 0x000fc80000000007 */
[----:B------:R-:W-:-:S04]  /*03e0*/  FFMA R7, R7, 1.2339999675750732422, R7 ;  /* 0x3f9df3b607077823 */ /* 0x000fc80000000007 */
[----:B------:R-:W-:-:S04]  /*03f0*/  FFMA R7, R7, 1.2339999675750732422, R7 ;  /* 0x3f9df3b607077823 */ /* 0x000fc80000000007 */
[----:B------:R-:W-:-:S04]  /*0400*/  FFMA R7, R7, 1.2339999675750732422, R7 ;  /* 0x3f9df3b607077823 */ /* 0x000fc80000000007 */
[----:B------:R-:W-:-:S04]  /*0410*/  FFMA R7, R7, 1.2339999675750732422, R7 ;  /* 0x3f9df3b607077823 */ /* 0x000fc80000000007 */
[----:B------:R-:W-:-:S04]  /*0420*/  FFMA R0, R7, 1.2339999675750732422, R7 ;  /* 0x3f9df3b607007823 */ /* 0x000fc80000000007 */
[----:B------:R-:W-:-:S05]  /*0430*/  FFMA R0, R0, 1.2339999675750732422, R0 ;  /* 0x3f9df3b600007823 */ /* 0x000fca0000000000 */
[----:B------:R-:W-:-:S07]  /*0440*/  MOV R7, R0 ;  /* 0x0000000000077202 */ /* 0x000fce0000000f00 */
.L_x_5:
[----:B------:R-:W-:-:S09]  /*0450*/  UISETP.NE.OR UP0, UPT, UR5, URZ, UP0 ;  /* 0x000000ff0500728c */ /* 0x000fd20008705670 */
[----:B------:R-:W-:Y:S05]  /*0460*/  BRA.U !UP0, `(.L_x_1) ;  /* 0x0000000108207547 */ /* 0x000fea000b800000 */
.L_x_2:
[----:B-----5:R-:W-:Y:S01]  /*0470*/  FFMA R7, R7, 1.2339999675750732422, R0 ;  /* 0x3f9df3b607077823 */ /* 0x020fe20000000000 */
[----:B------:R-:W-:-:S03]  /*0480*/  UIADD3 UR5, UPT, UPT, UR5, 0x4, URZ ;  /* 0x0000000405057890 */ /* 0x000fc6000fffe0ff */
[----:B------:R-:W-:Y:S01]  /*0490*/  FFMA R7, R7, 1.2339999675750732422, R7 ;  /* 0x3f9df3b607077823 */ /* 0x000fe20000000007 */
[----:B------:R-:W-:-:S03]  /*04a0*/  UISETP.NE.AND UP0, UPT, UR5, URZ, UPT ;  /* 0x000000ff0500728c */ /* 0x000fc6000bf05270 */
[----:B------:R-:W-:-:S04]  /*04b0*/  FFMA R0, R7, 1.2339999675750732422, R7 ;  /* 0x3f9df3b607007823 */ /* 0x000fc80000000007 */
[----:B------:R-:W-:-:S05]  /*04c0*/  FFMA R0, R0, 1.2339999675750732422, R0 ;  /* 0x3f9df3b600007823 */ /* 0x000fca0000000000 */
[----:B------:R-:W-:Y:S01]  /*04d0*/  MOV R7, R0 ;  /* 0x0000000000077202 */ /* 0x000fe20000000f00 */
[----:B------:R-:W-:Y:S06]  /*04e0*/  BRA.U UP0, `(.L_x_2) ;  /* 0xfffffffd00e07547 */ /* 0x000fec000b83ffff */
.L_x_1:
[----:B------:R-:W-:-:S09]  /*04f0*/  UISETP.NE.AND UP0, UPT, UR4, URZ, UPT ;  /* 0x000000ff0400728c */ /* 0x000fd2000bf05270 */
[----:B------:R-:W-:Y:S05]  /*0500*/  BRA.U !UP0, `(.L_x_6) ;  /* 0x0000000108187547 */ /* 0x000fea000b800000 */
[----:B------:R-:W-:-:S12]  /*0510*/  UIADD3 UR4, UPT, UPT, -UR4, URZ, URZ ;  /* 0x000000ff04047290 */ /* 0x000fd8000fffe1ff */
.L_x_7:
[----:B------:R-:W-:Y:S01]  /*0520*/  UIADD3 UR4, UPT, UPT, UR4, 0x1, URZ ;  /* 0x0000000104047890 */ /* 0x000fe2000fffe0ff */
[----:B-----5:R-:W-:-:S03]  /*0530*/  FFMA R0, R7, 1.2339999675750732422, R0 ;  /* 0x3f9df3b607007823 */ /* 0x020fc60000000000 */
[----:B------:R-:W-:Y:S02]  /*0540*/  UISETP.NE.AND UP0, UPT, UR4, URZ, UPT ;  /* 0x000000ff0400728c */ /* 0x000fe4000bf05270 */
[----:B------:R-:W-:-:S07]  /*0550*/  MOV R7, R0 ;  /* 0x0000000000077202 */ /* 0x000fce0000000f00 */
[----:B------:R-:W-:Y:S05]  /*0560*/  BRA.U UP0, `(.L_x_7) ;  /* 0xfffffffd00ec7547 */ /* 0x000fea000b83ffff */
.L_x_6:
[----:B-----5:R0:W-:Y:S01]  /*0570*/  STG.E desc[UR6][R4.64], R0 ;  /* 0x0000000004007986 */ /* 0x0201e2000c101906 */
[----:B------:R-:W-:-:S07]  /*0580*/  MOV R7, R0 ;  /* 0x0000000000077202 */ /* 0x000fce0000000f00 */
.L_x_0:
[----:B-----5:R-:W-:Y:S01]  /*0590*/  STG.E desc[UR6][R2.64], R7 ;  /* 0x0000000702007986 */ /* 0x020fe2000c101906 */
[----:B------:R-:W-:Y:S05]  /*05a0*/  EXIT ;  /* 0x000000000000794d */ /* 0x000fea0003800000 */
.L_x_8:
[----:B------:R-:W-:-:S00]  /*05b0*/  BRA `(.L_x_8) ;  /* 0xfffffffc00fc7947 */ /* 0x000fc0000383ffff */
[----:B------:R-:W-:-:S00]  /*05c0*/  NOP ;  /* 0x0000000000007918 */ /* 0x000fc00000000000 */
        /* <DEDUP_REMOVED lines=11> */
.L_x_9:


//--------------------- .nv.shared.reserved.0     --------------------------
	.section	.nv.shared.reserved.0,"aw",@nobits
	.weak		__nv_reservedSMEM_offset_0_alias
	.size		__nv_reservedSMEM_offset_0_alias, 0, 64
	.other		__nv_reservedSMEM_offset_0_alias,@"STO_CUDA_RESERVED_SHARED STV_DEFAULT"
__nv_reservedSMEM_offset_0_alias:
	.zero		0
	.zero		64


//--------------------- .nv.constant0._Z15benchmarkKernelPfS_mi --------------------------
	.section	.nv.constant0._Z15benchmarkKernelPfS_mi,"a",@progbits
	.sectionflags	@""
	.align	4
.nv.constant0._Z15benchmarkKernelPfS_mi:
	.zero		924


//--------------------- SYMBOLS --------------------------

	.type		.nv.reservedSmem.offset0,@object
	.size		.nv.reservedSmem.offset0,0x4
